//
// Generated by NVIDIA NVVM Compiler
//
// Compiler Build ID: CL-36424714
// Cuda compilation tools, release 13.0, V13.0.88
// Based on NVVM 20.0.0
//

.version 9.0
.target sm_100
.address_size 64

	// .globl	_Z19apply_window_kernelP6float2S0_Pfii

.visible .entry _Z19apply_window_kernelP6float2S0_Pfii(
	.param .u64 .ptr .align 1 _Z19apply_window_kernelP6float2S0_Pfii_param_0,
	.param .u64 .ptr .align 1 _Z19apply_window_kernelP6float2S0_Pfii_param_1,
	.param .u64 .ptr .align 1 _Z19apply_window_kernelP6float2S0_Pfii_param_2,
	.param .u32 _Z19apply_window_kernelP6float2S0_Pfii_param_3,
	.param .u32 _Z19apply_window_kernelP6float2S0_Pfii_param_4
)
{
	.reg .pred 	%p<2>;
	.reg .b32 	%r<8>;
	.reg .b32 	%f<7>;
	.reg .b64 	%rd<12>;

	ld.param.u64 	%rd1, [_Z19apply_window_kernelP6float2S0_Pfii_param_0];
	ld.param.u64 	%rd2, [_Z19apply_window_kernelP6float2S0_Pfii_param_1];
	ld.param.u64 	%rd3, [_Z19apply_window_kernelP6float2S0_Pfii_param_2];
	ld.param.u32 	%r2, [_Z19apply_window_kernelP6float2S0_Pfii_param_3];
	ld.param.u32 	%r3, [_Z19apply_window_kernelP6float2S0_Pfii_param_4];
	mov.u32 	%r4, %ctaid.x;
	mov.u32 	%r5, %ntid.x;
	mov.u32 	%r6, %tid.x;
	mad.lo.s32 	%r1, %r4, %r5, %r6;
	mul.lo.s32 	%r7, %r3, %r2;
	setp.ge.s32 	%p1, %r1, %r7;
	@%p1 bra 	$L__BB0_2;
	cvta.to.global.u64 	%rd4, %rd1;
	cvta.to.global.u64 	%rd5, %rd3;
	cvta.to.global.u64 	%rd6, %rd2;
	mul.wide.s32 	%rd7, %r1, 8;
	add.s64 	%rd8, %rd4, %rd7;
	ld.global.v2.f32 	{%f1, %f2}, [%rd8];
	mul.wide.s32 	%rd9, %r1, 4;
	add.s64 	%rd10, %rd5, %rd9;
	ld.global.f32 	%f3, [%rd10];
	mul.f32 	%f4, %f1, %f3;
	add.s64 	%rd11, %rd6, %rd7;
	st.global.f32 	[%rd11], %f4;
	ld.global.f32 	%f5, [%rd10];
	mul.f32 	%f6, %f2, %f5;
	st.global.f32 	[%rd11+4], %f6;
$L__BB0_2:
	ret;

}


// ===== COMPILED SASS (sm_100) =====

	.target	sm_100

	.elftype	@"ET_EXEC"


//--------------------- .note.nv.tkinfo           --------------------------
	.section	.note.nv.tkinfo,"",@"SHT_NOTE"
	.sectionflags	@"SHF_NOTE_NV_TKINFO"
	.tkinfo
        /*0018*/ 	.word	0x00000002
        /*0030*/ 	.string	""
        /*0030*/ 	.string	"ptxas"
        /*0030*/ 	.string	"Cuda compilation tools, release 13.0, V13.0.88"
        /*0030*/ 	.string	"Build cuda_13.0.r13.0/compiler.36424714_0"
        /*0030*/ 	.string	"-arch sm_100 -m 64 "



//--------------------- .note.nv.cuinfo           --------------------------
	.section	.note.nv.cuinfo,"",@"SHT_NOTE"
	.sectionflags	@"SHF_NOTE_NV_CUINFO"
        /*0018*/ 	.short	0x0002
        /*001a*/ 	.short	0x0064
        /*001c*/ 	.short	0x0082
	.zero		2


//--------------------- .nv.info                  --------------------------
	.section	.nv.info,"",@"SHT_CUDA_INFO"
	.align	4


	//----- nvinfo : EIATTR_REGCOUNT
	.align		4
        /*0000*/ 	.byte	0x04, 0x2f
        /*0002*/ 	.short	(.L_1 - .L_0)
	.align		4
.L_0:
        /*0004*/ 	.word	index@(_Z19apply_window_kernelP6float2S0_Pfii)
        /*0008*/ 	.word	0x0000000e


	//----- nvinfo : EIATTR_FRAME_SIZE
	.align		4
.L_1:
        /*000c*/ 	.byte	0x04, 0x11
        /*000e*/ 	.short	(.L_3 - .L_2)
	.align		4
.L_2:
        /*0010*/ 	.word	index@(_Z19apply_window_kernelP6float2S0_Pfii)
        /*0014*/ 	.word	0x00000000


	//----- nvinfo : EIATTR_MIN_STACK_SIZE
	.align		4
.L_3:
        /*0018*/ 	.byte	0x04, 0x12
        /*001a*/ 	.short	(.L_5 - .L_4)
	.align		4
.L_4:
        /*001c*/ 	.word	index@(_Z19apply_window_kernelP6float2S0_Pfii)
        /*0020*/ 	.word	0x00000000
.L_5:


//--------------------- .nv.compat                --------------------------
	.section	.nv.compat,"",@"SHT_CUDA_COMPAT_INFO"
	.align	4
        /*0000*/ 	.byte	0x02, 0x09, 0x00, 0x00, 0x02, 0x02, 0x01, 0x00, 0x02, 0x05, 0x05, 0x00, 0x03, 0x07, 0x01, 0x01
        /*0010*/ 	.byte	0x02, 0x03, 0x00, 0x00, 0x02, 0x06, 0x01, 0x00, 0x04, 0x0b, 0x08, 0x00, 0x09, 0x00, 0x00, 0x00
        /*0020*/ 	.byte	0x00, 0x00, 0x00, 0x00


//--------------------- .nv.info._Z19apply_window_kernelP6float2S0_Pfii --------------------------
	.section	.nv.info._Z19apply_window_kernelP6float2S0_Pfii,"",@"SHT_CUDA_INFO"
	.sectionflags	@""
	.align	4


	//----- nvinfo : EIATTR_CUDA_API_VERSION
	.align		4
        /*0000*/ 	.byte	0x04, 0x37
        /*0002*/ 	.short	(.L_7 - .L_6)
.L_6:
        /*0004*/ 	.word	0x00000082


	//----- nvinfo : EIATTR_KPARAM_INFO
	.align		4
.L_7:
        /*0008*/ 	.byte	0x04, 0x17
        /*000a*/ 	.short	(.L_9 - .L_8)
.L_8:
        /*000c*/ 	.word	0x00000000
        /*0010*/ 	.short	0x0004
        /*0012*/ 	.short	0x001c
        /*0014*/ 	.byte	0x00, 0xf0, 0x11, 0x00


	//----- nvinfo : EIATTR_KPARAM_INFO
	.align		4
.L_9:
        /*0018*/ 	.byte	0x04, 0x17
        /*001a*/ 	.short	(.L_11 - .L_10)
.L_10:
        /*001c*/ 	.word	0x00000000
        /*0020*/ 	.short	0x0003
        /*0022*/ 	.short	0x0018
        /*0024*/ 	.byte	0x00, 0xf0, 0x11, 0x00


	//----- nvinfo : EIATTR_KPARAM_INFO
	.align		4
.L_11:
        /*0028*/ 	.byte	0x04, 0x17
        /*002a*/ 	.short	(.L_13 - .L_12)
.L_12:
        /*002c*/ 	.word	0x00000000
        /*0030*/ 	.short	0x0002
        /*0032*/ 	.short	0x0010
        /*0034*/ 	.byte	0x00, 0xf5, 0x21, 0x00


	//----- nvinfo : EIATTR_KPARAM_INFO
	.align		4
.L_13:
        /*0038*/ 	.byte	0x04, 0x17
        /*003a*/ 	.short	(.L_15 - .L_14)
.L_14:
        /*003c*/ 	.word	0x00000000
        /*0040*/ 	.short	0x0001
        /*0042*/ 	.short	0x0008
        /*0044*/ 	.byte	0x00, 0xf5, 0x21, 0x00


	//----- nvinfo : EIATTR_KPARAM_INFO
	.align		4
.L_15:
        /*0048*/ 	.byte	0x04, 0x17
        /*004a*/ 	.short	(.L_17 - .L_16)
.L_16:
        /*004c*/ 	.word	0x00000000
        /*0050*/ 	.short	0x0000
        /*0052*/ 	.short	0x0000
        /*0054*/ 	.byte	0x00, 0xf5, 0x21, 0x00


	//----- nvinfo : EIATTR_SPARSE_MMA_MASK
	.align		4
.L_17:
        /*0058*/ 	.byte	0x03, 0x50
        /*005a*/ 	.short	0x0000


	//----- nvinfo : EIATTR_MAXREG_COUNT
	.align		4
        /*005c*/ 	.byte	0x03, 0x1b
        /*005e*/ 	.short	0x00ff


	//----- nvinfo : EIATTR_MERCURY_ISA_VERSION
	.align		4
        /*0060*/ 	.byte	0x03, 0x5f
        /*0062*/ 	.short	0x0101


	//----- nvinfo : EIATTR_VRC_CTA_INIT_COUNT
	.align		4
        /*0064*/ 	.byte	0x02, 0x4a
	.zero		1
	.zero		1


	//----- nvinfo : EIATTR_EXIT_INSTR_OFFSETS
	.align		4
        /*0068*/ 	.byte	0x04, 0x1c
        /*006a*/ 	.short	(.L_19 - .L_18)


	//   ....[0]....
.L_18:
        /*006c*/ 	.word	0x00000080


	//   ....[1]....
        /*0070*/ 	.word	0x00000170


	//----- nvinfo : EIATTR_CBANK_PARAM_SIZE
	.align		4
.L_19:
        /*0074*/ 	.byte	0x03, 0x19
        /*0076*/ 	.short	0x0020


	//----- nvinfo : EIATTR_PARAM_CBANK
	.align		4
        /*0078*/ 	.byte	0x04, 0x0a
        /*007a*/ 	.short	(.L_21 - .L_20)
	.align		4
.L_20:
        /*007c*/ 	.word	index@(.nv.constant0._Z19apply_window_kernelP6float2S0_Pfii)
        /*0080*/ 	.short	0x0380
        /*0082*/ 	.short	0x0020


	//----- nvinfo : EIATTR_SW_WAR
	.align		4
.L_21:
        /*0084*/ 	.byte	0x04, 0x36
        /*0086*/ 	.short	(.L_23 - .L_22)
.L_22:
        /*0088*/ 	.word	0x00000008
.L_23:


//--------------------- .nv.callgraph             --------------------------
	.section	.nv.callgraph,"",@"SHT_CUDA_CALLGRAPH"
	.align	4
	.sectionentsize	8
	.align		4
        /*0000*/ 	.word	0x00000000
	.align		4
        /*0004*/ 	.word	0xffffffff
	.align		4
        /*0008*/ 	.word	0x00000000
	.align		4
        /*000c*/ 	.word	0xfffffffe
	.align		4
        /*0010*/ 	.word	0x00000000
	.align		4
        /*0014*/ 	.word	0xfffffffd
	.align		4
        /*0018*/ 	.word	0x00000000
	.align		4
        /*001c*/ 	.word	0xfffffffc


//--------------------- .text._Z19apply_window_kernelP6float2S0_Pfii --------------------------
	.section	.text._Z19apply_window_kernelP6float2S0_Pfii,"ax",@progbits
	.align	128
        .global         _Z19apply_window_kernelP6float2S0_Pfii
        .type           _Z19apply_window_kernelP6float2S0_Pfii,@function
        .size           _Z19apply_window_kernelP6float2S0_Pfii,(.L_x_1 - _Z19apply_window_kernelP6float2S0_Pfii)
        .other          _Z19apply_window_kernelP6float2S0_Pfii,@"STO_CUDA_ENTRY STV_DEFAULT"
_Z19apply_window_kernelP6float2S0_Pfii:
.text._Z19apply_window_kernelP6float2S0_Pfii:
[----:B------:R-:W-:Y:S01]  /*0000*/  LDC R1, c[0x0][0x37c] ;  /* 0x0000df00ff017b82 */ /* 0x000fe20000000800 */
[----:B------:R-:W0:Y:S07]  /*0010*/  S2R R0, SR_TID.X ;  /* 0x0000000000007919 */ /* 0x000e2e0000002100 */
[----:B------:R-:W0:Y:S01]  /*0020*/  S2UR UR6, SR_CTAID.X ;  /* 0x00000000000679c3 */ /* 0x000e220000002500 */
[----:B------:R-:W1:Y:S07]  /*0030*/  LDCU.64 UR4, c[0x0][0x398] ;  /* 0x00007300ff0477ac */ /* 0x000e6e0008000a00 */
[----:B------:R-:W0:Y:S01]  /*0040*/  LDC R9, c[0x0][0x360] ;  /* 0x0000d800ff097b82 */ /* 0x000e220000000800 */
[----:B-1----:R-:W-:Y:S01]  /*0050*/  UIMAD UR4, UR5, UR4, URZ ;  /* 0x00000004050472a4 */ /* 0x002fe2000f8e02ff */
[----:B0-----:R-:W-:-:S05]  /*0060*/  IMAD R9, R9, UR6, R0 ;  /* 0x0000000609097c24 */ /* 0x001fca000f8e0200 */
[----:B------:R-:W-:-:S13]  /*0070*/  ISETP.GE.AND P0, PT, R9, UR4, PT ;  /* 0x0000000409007c0c */ /* 0x000fda000bf06270 */
[----:B------:R-:W-:Y:S05]  /*0080*/  @P0 EXIT ;  /* 0x000000000000094d */ /* 0x000fea0003800000 */
[----:B------:R-:W0:Y:S01]  /*0090*/  LDC.64 R2, c[0x0][0x380] ;  /* 0x0000e000ff027b82 */ /* 0x000e220000000a00 */
[----:B------:R-:W1:Y:S07]  /*00a0*/  LDCU.64 UR4, c[0x0][0x358] ;  /* 0x00006b00ff0477ac */ /* 0x000e6e0008000a00 */
[----:B------:R-:W2:Y:S08]  /*00b0*/  LDC.64 R4, c[0x0][0x390] ;  /* 0x0000e400ff047b82 */ /* 0x000eb00000000a00 */
[----:B------:R-:W3:Y:S01]  /*00c0*/  LDC.64 R6, c[0x0][0x388] ;  /* 0x0000e200ff067b82 */ /* 0x000ee20000000a00 */
[----:B0-----:R-:W-:-:S06]  /*00d0*/  IMAD.WIDE R2, R9, 0x8, R2 ;  /* 0x0000000809027825 */ /* 0x001fcc00078e0202 */
[----:B-1----:R-:W4:Y:S01]  /*00e0*/  LDG.E.64 R2, desc[UR4][R2.64] ;  /* 0x0000000402027981 */ /* 0x002f22000c1e1b00 */
[----:B--2---:R-:W-:-:S05]  /*00f0*/  IMAD.WIDE R4, R9, 0x4, R4 ;  /* 0x0000000409047825 */ /* 0x004fca00078e0204 */
[----:B------:R-:W4:Y:S01]  /*0100*/  LDG.E R11, desc[UR4][R4.64] ;  /* 0x00000004040b7981 */ /* 0x000f22000c1e1900 */
[----:B---3--:R-:W-:-:S04]  /*0110*/  IMAD.WIDE R6, R9, 0x8, R6 ;  /* 0x0000000809067825 */ /* 0x008fc800078e0206 */
[----:B----4-:R-:W-:-:S05]  /*0120*/  FMUL R11, R2, R11 ;  /* 0x0000000b020b7220 */ /* 0x010fca0000400000 */
[----:B------:R-:W-:Y:S04]  /*0130*/  STG.E desc[UR4][R6.64], R11 ;  /* 0x0000000b06007986 */ /* 0x000fe8000c101904 */
[----:B------:R-:W2:Y:S02]  /*0140*/  LDG.E R0, desc[UR4][R4.64] ;  /* 0x0000000404007981 */ /* 0x000ea4000c1e1900 */
[----:B--2---:R-:W-:-:S05]  /*0150*/  FMUL R9, R3, R0 ;  /* 0x0000000003097220 */ /* 0x004fca0000400000 */
[----:B------:R-:W-:Y:S01]  /*0160*/  STG.E desc[UR4][R6.64+0x4], R9 ;  /* 0x0000040906007986 */ /* 0x000fe2000c101904 */
[----:B------:R-:W-:Y:S05]  /*0170*/  EXIT ;  /* 0x000000000000794d */ /* 0x000fea0003800000 */
.L_x_0:
[----:B------:R-:W-:-:S00]  /*0180*/  BRA `(.L_x_0) ;  /* 0xfffffffc00fc7947 */ /* 0x000fc0000383ffff */
[----:B------:R-:W-:-:S00]  /*0190*/  NOP ;  /* 0x0000000000007918 */ /* 0x000fc00000000000 */
        /* <DEDUP_REMOVED lines=14> */
.L_x_1:


//--------------------- .nv.shared.reserved.0     --------------------------
	.section	.nv.shared.reserved.0,"aw",@nobits
	.weak		__nv_reservedSMEM_offset_0_alias
	.size		__nv_reservedSMEM_offset_0_alias, 0, 64
	.other		__nv_reservedSMEM_offset_0_alias,@"STO_CUDA_RESERVED_SHARED STV_DEFAULT"
__nv_reservedSMEM_offset_0_alias:
	.zero		0
	.zero		64


//--------------------- .nv.constant0._Z19apply_window_kernelP6float2S0_Pfii --------------------------
	.section	.nv.constant0._Z19apply_window_kernelP6float2S0_Pfii,"a",@progbits
	.sectionflags	@""
	.align	4
.nv.constant0._Z19apply_window_kernelP6float2S0_Pfii:
	.zero		928


//--------------------- SYMBOLS --------------------------

	.type		.nv.reservedSmem.offset0,@object
	.size		.nv.reservedSmem.offset0,0x4
